//
// Generated by NVIDIA NVVM Compiler
//
// Compiler Build ID: CL-36424714
// Cuda compilation tools, release 13.0, V13.0.88
// Based on NVVM 20.0.0
//

.version 9.0
.target sm_100
.address_size 64

	// .globl	_Z21tankInteractionKernelPiS_S_S_iiS_
// _ZZ21tankInteractionKernelPiS_S_S_iiS_E2x1 has been demoted
// _ZZ21tankInteractionKernelPiS_S_S_iiS_E2y1 has been demoted
// _ZZ21tankInteractionKernelPiS_S_S_iiS_E2x2 has been demoted
// _ZZ21tankInteractionKernelPiS_S_S_iiS_E2y2 has been demoted
// _ZZ21tankInteractionKernelPiS_S_S_iiS_E3dir has been demoted
// _ZZ21tankInteractionKernelPiS_S_S_iiS_E2it has been demoted
// _ZZ21tankInteractionKernelPiS_S_S_iiS_E4temp has been demoted
// _ZZ21tankInteractionKernelPiS_S_S_iiS_E3old has been demoted
// _ZZ21tankInteractionKernelPiS_S_S_iiS_E7lockvar has been demoted

.visible .entry _Z21tankInteractionKernelPiS_S_S_iiS_(
	.param .u64 .ptr .align 1 _Z21tankInteractionKernelPiS_S_S_iiS__param_0,
	.param .u64 .ptr .align 1 _Z21tankInteractionKernelPiS_S_S_iiS__param_1,
	.param .u64 .ptr .align 1 _Z21tankInteractionKernelPiS_S_S_iiS__param_2,
	.param .u64 .ptr .align 1 _Z21tankInteractionKernelPiS_S_S_iiS__param_3,
	.param .u32 _Z21tankInteractionKernelPiS_S_S_iiS__param_4,
	.param .u32 _Z21tankInteractionKernelPiS_S_S_iiS__param_5,
	.param .u64 .ptr .align 1 _Z21tankInteractionKernelPiS_S_S_iiS__param_6
)
{
	.reg .pred 	%p<82>;
	.reg .b32 	%r<87>;
	.reg .b64 	%rd<26>;
	// demoted variable
	.shared .align 4 .u32 _ZZ21tankInteractionKernelPiS_S_S_iiS_E2x1;
	// demoted variable
	.shared .align 4 .u32 _ZZ21tankInteractionKernelPiS_S_S_iiS_E2y1;
	// demoted variable
	.shared .align 4 .u32 _ZZ21tankInteractionKernelPiS_S_S_iiS_E2x2;
	// demoted variable
	.shared .align 4 .u32 _ZZ21tankInteractionKernelPiS_S_S_iiS_E2y2;
	// demoted variable
	.shared .align 4 .u32 _ZZ21tankInteractionKernelPiS_S_S_iiS_E3dir;
	// demoted variable
	.shared .align 4 .u32 _ZZ21tankInteractionKernelPiS_S_S_iiS_E2it;
	// demoted variable
	.shared .align 4 .u32 _ZZ21tankInteractionKernelPiS_S_S_iiS_E4temp;
	// demoted variable
	.shared .align 4 .u32 _ZZ21tankInteractionKernelPiS_S_S_iiS_E3old;
	// demoted variable
	.shared .align 4 .u32 _ZZ21tankInteractionKernelPiS_S_S_iiS_E7lockvar;
	ld.param.u64 	%rd9, [_Z21tankInteractionKernelPiS_S_S_iiS__param_0];
	ld.param.u64 	%rd10, [_Z21tankInteractionKernelPiS_S_S_iiS__param_1];
	ld.param.u64 	%rd7, [_Z21tankInteractionKernelPiS_S_S_iiS__param_3];
	ld.param.u32 	%r38, [_Z21tankInteractionKernelPiS_S_S_iiS__param_4];
	ld.param.u32 	%r39, [_Z21tankInteractionKernelPiS_S_S_iiS__param_5];
	ld.param.u64 	%rd8, [_Z21tankInteractionKernelPiS_S_S_iiS__param_6];
	cvta.to.global.u64 	%rd1, %rd10;
	cvta.to.global.u64 	%rd2, %rd9;
	mov.u32 	%r1, %ctaid.x;
	mov.u32 	%r2, %tid.x;
	add.s32 	%r3, %r39, %r1;
	mul.wide.u32 	%rd11, %r2, 4;
	add.s64 	%rd3, %rd2, %rd11;
	ld.global.u32 	%r4, [%rd3];
	add.s64 	%rd4, %rd1, %rd11;
	ld.global.u32 	%r5, [%rd4];
	bar.sync 	0;
	setp.ne.s32 	%p14, %r2, 0;
	@%p14 bra 	$L__BB0_9;
	mul.wide.u32 	%rd12, %r1, 4;
	add.s64 	%rd13, %rd2, %rd12;
	ld.global.u32 	%r6, [%rd13];
	st.shared.u32 	[_ZZ21tankInteractionKernelPiS_S_S_iiS_E2x1], %r6;
	add.s64 	%rd14, %rd1, %rd12;
	ld.global.u32 	%r40, [%rd14];
	st.shared.u32 	[_ZZ21tankInteractionKernelPiS_S_S_iiS_E2y1], %r40;
	rem.s32 	%r41, %r3, %r38;
	mul.wide.s32 	%rd15, %r41, 4;
	add.s64 	%rd16, %rd2, %rd15;
	ld.global.u32 	%r8, [%rd16];
	st.shared.u32 	[_ZZ21tankInteractionKernelPiS_S_S_iiS_E2x2], %r8;
	add.s64 	%rd17, %rd1, %rd15;
	ld.global.u32 	%r42, [%rd17];
	st.shared.u32 	[_ZZ21tankInteractionKernelPiS_S_S_iiS_E2y2], %r42;
	setp.gt.s32 	%p15, %r6, %r8;
	setp.gt.s32 	%p16, %r40, %r42;
	or.pred  	%p17, %p15, %p16;
	@%p17 bra 	$L__BB0_3;
	mov.b32 	%r46, 1;
	st.shared.u32 	[_ZZ21tankInteractionKernelPiS_S_S_iiS_E3dir], %r46;
	bra.uni 	$L__BB0_9;
$L__BB0_3:
	setp.gt.s32 	%p18, %r40, %r42;
	setp.le.s32 	%p19, %r6, %r8;
	or.pred  	%p20, %p19, %p18;
	@%p20 bra 	$L__BB0_5;
	mov.b32 	%r45, 2;
	st.shared.u32 	[_ZZ21tankInteractionKernelPiS_S_S_iiS_E3dir], %r45;
	bra.uni 	$L__BB0_9;
$L__BB0_5:
	setp.le.s32 	%p21, %r6, %r8;
	setp.le.s32 	%p22, %r40, %r42;
	or.pred  	%p23, %p21, %p22;
	@%p23 bra 	$L__BB0_7;
	mov.b32 	%r44, 3;
	st.shared.u32 	[_ZZ21tankInteractionKernelPiS_S_S_iiS_E3dir], %r44;
	bra.uni 	$L__BB0_9;
$L__BB0_7:
	setp.le.s32 	%p24, %r40, %r42;
	setp.gt.s32 	%p25, %r6, %r8;
	or.pred  	%p26, %p25, %p24;
	@%p26 bra 	$L__BB0_9;
	mov.b32 	%r43, 4;
	st.shared.u32 	[_ZZ21tankInteractionKernelPiS_S_S_iiS_E3dir], %r43;
$L__BB0_9:
	bar.sync 	0;
	ld.shared.u32 	%r10, [_ZZ21tankInteractionKernelPiS_S_S_iiS_E2x1];
	ld.shared.u32 	%r11, [_ZZ21tankInteractionKernelPiS_S_S_iiS_E2y1];
	ld.shared.u32 	%r12, [_ZZ21tankInteractionKernelPiS_S_S_iiS_E2x2];
	ld.shared.u32 	%r13, [_ZZ21tankInteractionKernelPiS_S_S_iiS_E2y2];
	setp.ne.s32 	%p27, %r12, %r10;
	@%p27 bra 	$L__BB0_11;
	setp.eq.s32 	%p77, %r4, %r10;
	bra.uni 	$L__BB0_14;
$L__BB0_11:
	setp.ne.s32 	%p28, %r13, %r11;
	@%p28 bra 	$L__BB0_13;
	setp.eq.s32 	%p77, %r5, %r11;
	bra.uni 	$L__BB0_14;
$L__BB0_13:
	sub.s32 	%r47, %r5, %r11;
	sub.s32 	%r48, %r12, %r10;
	mul.lo.s32 	%r49, %r48, %r47;
	sub.s32 	%r50, %r13, %r11;
	sub.s32 	%r51, %r4, %r10;
	mul.lo.s32 	%r52, %r50, %r51;
	setp.eq.s32 	%p77, %r49, %r52;
$L__BB0_14:
	setp.ne.s32 	%p29, %r2, 0;
	bar.sync 	0;
	@%p29 bra 	$L__BB0_16;
	mov.b32 	%r53, -1;
	st.shared.u32 	[_ZZ21tankInteractionKernelPiS_S_S_iiS_E2it], %r53;
	mov.b32 	%r54, 1000000000;
	st.shared.u32 	[_ZZ21tankInteractionKernelPiS_S_S_iiS_E4temp], %r54;
	mov.b32 	%r55, 10;
	st.shared.u32 	[_ZZ21tankInteractionKernelPiS_S_S_iiS_E3old], %r55;
	mov.b32 	%r56, 0;
	st.shared.u32 	[_ZZ21tankInteractionKernelPiS_S_S_iiS_E7lockvar], %r56;
$L__BB0_16:
	cvta.to.global.u64 	%rd18, %rd7;
	bar.sync 	0;
	mul.wide.u32 	%rd19, %r1, 4;
	add.s64 	%rd5, %rd18, %rd19;
	ld.shared.u32 	%r14, [_ZZ21tankInteractionKernelPiS_S_S_iiS_E3dir];
	add.s64 	%rd6, %rd18, %rd11;
	ld.shared.u32 	%r15, [_ZZ21tankInteractionKernelPiS_S_S_iiS_E2x1];
	ld.shared.u32 	%r16, [_ZZ21tankInteractionKernelPiS_S_S_iiS_E2y1];
	ld.shared.u32 	%r85, [_ZZ21tankInteractionKernelPiS_S_S_iiS_E4temp];
	not.pred 	%p32, %p77;
$L__BB0_17:
	atom.relaxed.shared.cas.b32 	%r19, [_ZZ21tankInteractionKernelPiS_S_S_iiS_E7lockvar], 0, 1;
	setp.eq.s32 	%p5, %r19, 0;
	setp.ne.s32 	%p30, %r19, 0;
	@%p30 bra 	$L__BB0_51;
	mov.pred 	%p78, 0;
	@%p32 bra 	$L__BB0_20;
	ld.global.u32 	%r57, [%rd5];
	setp.gt.s32 	%p78, %r57, 0;
$L__BB0_20:
	setp.ne.s32 	%p33, %r14, 1;
	setp.eq.s32 	%p34, %r1, %r2;
	not.pred 	%p35, %p78;
	or.pred  	%p36, %p34, %p35;
	or.pred  	%p37, %p36, %p33;
	@%p37 bra 	$L__BB0_26;
	ld.global.u32 	%r58, [%rd6];
	setp.lt.s32 	%p38, %r58, 1;
	@%p38 bra 	$L__BB0_26;
	ld.global.u32 	%r20, [%rd3];
	setp.gt.s32 	%p39, %r15, %r20;
	@%p39 bra 	$L__BB0_26;
	ld.global.u32 	%r21, [%rd4];
	setp.lt.s32 	%p40, %r21, %r16;
	@%p40 bra 	$L__BB0_26;
	sub.s32 	%r59, %r15, %r20;
	abs.s32 	%r60, %r59;
	sub.s32 	%r61, %r21, %r16;
	add.s32 	%r22, %r61, %r60;
	setp.ge.s32 	%p41, %r22, %r85;
	@%p41 bra 	$L__BB0_26;
	st.shared.u32 	[_ZZ21tankInteractionKernelPiS_S_S_iiS_E4temp], %r22;
	st.shared.u32 	[_ZZ21tankInteractionKernelPiS_S_S_iiS_E2it], %r2;
	mov.u32 	%r85, %r22;
$L__BB0_26:
	mov.pred 	%p79, 0;
	@%p32 bra 	$L__BB0_28;
	ld.global.u32 	%r62, [%rd5];
	setp.gt.s32 	%p79, %r62, 0;
$L__BB0_28:
	setp.ne.s32 	%p44, %r14, 2;
	setp.eq.s32 	%p45, %r1, %r2;
	not.pred 	%p46, %p79;
	or.pred  	%p47, %p45, %p46;
	or.pred  	%p48, %p47, %p44;
	@%p48 bra 	$L__BB0_34;
	ld.global.u32 	%r63, [%rd6];
	setp.lt.s32 	%p49, %r63, 1;
	@%p49 bra 	$L__BB0_34;
	ld.global.u32 	%r24, [%rd3];
	setp.le.s32 	%p50, %r15, %r24;
	@%p50 bra 	$L__BB0_34;
	ld.global.u32 	%r25, [%rd4];
	setp.lt.s32 	%p51, %r25, %r16;
	@%p51 bra 	$L__BB0_34;
	sub.s32 	%r64, %r15, %r24;
	abs.s32 	%r65, %r64;
	sub.s32 	%r66, %r25, %r16;
	add.s32 	%r26, %r66, %r65;
	setp.ge.s32 	%p52, %r26, %r85;
	@%p52 bra 	$L__BB0_34;
	st.shared.u32 	[_ZZ21tankInteractionKernelPiS_S_S_iiS_E4temp], %r26;
	st.shared.u32 	[_ZZ21tankInteractionKernelPiS_S_S_iiS_E2it], %r2;
	mov.u32 	%r85, %r26;
$L__BB0_34:
	mov.pred 	%p80, 0;
	@%p32 bra 	$L__BB0_36;
	ld.global.u32 	%r67, [%rd5];
	setp.gt.s32 	%p80, %r67, 0;
$L__BB0_36:
	setp.ne.s32 	%p55, %r14, 3;
	setp.eq.s32 	%p56, %r1, %r2;
	not.pred 	%p57, %p80;
	or.pred  	%p58, %p56, %p57;
	or.pred  	%p59, %p58, %p55;
	@%p59 bra 	$L__BB0_42;
	ld.global.u32 	%r68, [%rd6];
	setp.lt.s32 	%p60, %r68, 1;
	@%p60 bra 	$L__BB0_42;
	ld.global.u32 	%r28, [%rd3];
	setp.le.s32 	%p61, %r15, %r28;
	@%p61 bra 	$L__BB0_42;
	ld.global.u32 	%r29, [%rd4];
	setp.le.s32 	%p62, %r16, %r29;
	@%p62 bra 	$L__BB0_42;
	sub.s32 	%r69, %r15, %r28;
	abs.s32 	%r70, %r69;
	sub.s32 	%r71, %r16, %r29;
	add.s32 	%r30, %r71, %r70;
	setp.ge.s32 	%p63, %r30, %r85;
	@%p63 bra 	$L__BB0_42;
	st.shared.u32 	[_ZZ21tankInteractionKernelPiS_S_S_iiS_E4temp], %r30;
	st.shared.u32 	[_ZZ21tankInteractionKernelPiS_S_S_iiS_E2it], %r2;
	mov.u32 	%r85, %r30;
$L__BB0_42:
	mov.pred 	%p81, 0;
	@%p32 bra 	$L__BB0_44;
	ld.global.u32 	%r72, [%rd5];
	setp.gt.s32 	%p81, %r72, 0;
$L__BB0_44:
	setp.ne.s32 	%p66, %r14, 4;
	setp.eq.s32 	%p67, %r1, %r2;
	not.pred 	%p68, %p81;
	or.pred  	%p69, %p67, %p68;
	or.pred  	%p70, %p69, %p66;
	@%p70 bra 	$L__BB0_50;
	ld.global.u32 	%r73, [%rd6];
	setp.lt.s32 	%p71, %r73, 1;
	@%p71 bra 	$L__BB0_50;
	ld.global.u32 	%r32, [%rd3];
	setp.gt.s32 	%p72, %r15, %r32;
	@%p72 bra 	$L__BB0_50;
	ld.global.u32 	%r33, [%rd4];
	setp.le.s32 	%p73, %r16, %r33;
	@%p73 bra 	$L__BB0_50;
	sub.s32 	%r74, %r15, %r32;
	abs.s32 	%r75, %r74;
	sub.s32 	%r76, %r16, %r33;
	add.s32 	%r34, %r76, %r75;
	setp.ge.s32 	%p74, %r34, %r85;
	@%p74 bra 	$L__BB0_50;
	st.shared.u32 	[_ZZ21tankInteractionKernelPiS_S_S_iiS_E4temp], %r34;
	st.shared.u32 	[_ZZ21tankInteractionKernelPiS_S_S_iiS_E2it], %r2;
	mov.u32 	%r85, %r34;
$L__BB0_50:
	mov.b32 	%r77, 0;
	st.shared.u32 	[_ZZ21tankInteractionKernelPiS_S_S_iiS_E7lockvar], %r77;
$L__BB0_51:
	not.pred 	%p75, %p5;
	@%p75 bra 	$L__BB0_17;
	st.shared.u32 	[_ZZ21tankInteractionKernelPiS_S_S_iiS_E3old], %r19;
	bar.sync 	0;
	ld.shared.u32 	%r37, [_ZZ21tankInteractionKernelPiS_S_S_iiS_E2it];
	setp.eq.s32 	%p76, %r37, -1;
	@%p76 bra 	$L__BB0_54;
	cvta.to.global.u64 	%rd21, %rd8;
	mul.wide.s32 	%rd22, %r37, 4;
	add.s64 	%rd23, %rd21, %rd22;
	atom.global.add.u32 	%r78, [%rd23], 1;
	add.s32 	%r79, %r38, %r1;
	mul.wide.s32 	%rd24, %r79, 4;
	add.s64 	%rd25, %rd21, %rd24;
	atom.global.add.u32 	%r80, [%rd25], 1;
$L__BB0_54:
	bar.sync 	0;
	ret;

}


// ===== COMPILED SASS (sm_100) =====

	.target	sm_100

	.elftype	@"ET_EXEC"


//--------------------- .note.nv.tkinfo           --------------------------
	.section	.note.nv.tkinfo,"",@"SHT_NOTE"
	.sectionflags	@"SHF_NOTE_NV_TKINFO"
	.tkinfo
        /*0018*/ 	.word	0x00000002
        /*0030*/ 	.string	""
        /*0030*/ 	.string	"ptxas"
        /*0030*/ 	.string	"Cuda compilation tools, release 13.0, V13.0.88"
        /*0030*/ 	.string	"Build cuda_13.0.r13.0/compiler.36424714_0"
        /*0030*/ 	.string	"-arch sm_100 -m 64 "



//--------------------- .note.nv.cuinfo           --------------------------
	.section	.note.nv.cuinfo,"",@"SHT_NOTE"
	.sectionflags	@"SHF_NOTE_NV_CUINFO"
        /*0018*/ 	.short	0x0002
        /*001a*/ 	.short	0x0064
        /*001c*/ 	.short	0x0082
	.zero		2


//--------------------- .nv.info                  --------------------------
	.section	.nv.info,"",@"SHT_CUDA_INFO"
	.align	4


	//----- nvinfo : EIATTR_REGCOUNT
	.align		4
        /*0000*/ 	.byte	0x04, 0x2f
        /*0002*/ 	.short	(.L_1 - .L_0)
	.align		4
.L_0:
        /*0004*/ 	.word	index@(_Z21tankInteractionKernelPiS_S_S_iiS_)
        /*0008*/ 	.word	0x00000018


	//----- nvinfo : EIATTR_FRAME_SIZE
	.align		4
.L_1:
        /*000c*/ 	.byte	0x04, 0x11
        /*000e*/ 	.short	(.L_3 - .L_2)
	.align		4
.L_2:
        /*0010*/ 	.word	index@(_Z21tankInteractionKernelPiS_S_S_iiS_)
        /*0014*/ 	.word	0x00000000


	//----- nvinfo : EIATTR_MIN_STACK_SIZE
	.align		4
.L_3:
        /*0018*/ 	.byte	0x04, 0x12
        /*001a*/ 	.short	(.L_5 - .L_4)
	.align		4
.L_4:
        /*001c*/ 	.word	index@(_Z21tankInteractionKernelPiS_S_S_iiS_)
        /*0020*/ 	.word	0x00000000
.L_5:


//--------------------- .nv.compat                --------------------------
	.section	.nv.compat,"",@"SHT_CUDA_COMPAT_INFO"
	.align	4
        /*0000*/ 	.byte	0x02, 0x09, 0x00, 0x00, 0x02, 0x02, 0x01, 0x00, 0x02, 0x05, 0x05, 0x00, 0x03, 0x07, 0x01, 0x01
        /*0010*/ 	.byte	0x02, 0x03, 0x00, 0x00, 0x02, 0x06, 0x01, 0x00, 0x04, 0x0b, 0x08, 0x00, 0x09, 0x00, 0x00, 0x00
        /*0020*/ 	.byte	0x00, 0x00, 0x00, 0x00


//--------------------- .nv.info._Z21tankInteractionKernelPiS_S_S_iiS_ --------------------------
	.section	.nv.info._Z21tankInteractionKernelPiS_S_S_iiS_,"",@"SHT_CUDA_INFO"
	.sectionflags	@""
	.align	4


	//----- nvinfo : EIATTR_CUDA_API_VERSION
	.align		4
        /*0000*/ 	.byte	0x04, 0x37
        /*0002*/ 	.short	(.L_7 - .L_6)
.L_6:
        /*0004*/ 	.word	0x00000082


	//----- nvinfo : EIATTR_KPARAM_INFO
	.align		4
.L_7:
        /*0008*/ 	.byte	0x04, 0x17
        /*000a*/ 	.short	(.L_9 - .L_8)
.L_8:
        /*000c*/ 	.word	0x00000000
        /*0010*/ 	.short	0x0006
        /*0012*/ 	.short	0x0028
        /*0014*/ 	.byte	0x00, 0xf5, 0x21, 0x00


	//----- nvinfo : EIATTR_KPARAM_INFO
	.align		4
.L_9:
        /*0018*/ 	.byte	0x04, 0x17
        /*001a*/ 	.short	(.L_11 - .L_10)
.L_10:
        /*001c*/ 	.word	0x00000000
        /*0020*/ 	.short	0x0005
        /*0022*/ 	.short	0x0024
        /*0024*/ 	.byte	0x00, 0xf0, 0x11, 0x00


	//----- nvinfo : EIATTR_KPARAM_INFO
	.align		4
.L_11:
        /*0028*/ 	.byte	0x04, 0x17
        /*002a*/ 	.short	(.L_13 - .L_12)
.L_12:
        /*002c*/ 	.word	0x00000000
        /*0030*/ 	.short	0x0004
        /*0032*/ 	.short	0x0020
        /*0034*/ 	.byte	0x00, 0xf0, 0x11, 0x00


	//----- nvinfo : EIATTR_KPARAM_INFO
	.align		4
.L_13:
        /*0038*/ 	.byte	0x04, 0x17
        /*003a*/ 	.short	(.L_15 - .L_14)
.L_14:
        /*003c*/ 	.word	0x00000000
        /*0040*/ 	.short	0x0003
        /*0042*/ 	.short	0x0018
        /*0044*/ 	.byte	0x00, 0xf5, 0x21, 0x00


	//----- nvinfo : EIATTR_KPARAM_INFO
	.align		4
.L_15:
        /*0048*/ 	.byte	0x04, 0x17
        /*004a*/ 	.short	(.L_17 - .L_16)
.L_16:
        /*004c*/ 	.word	0x00000000
        /*0050*/ 	.short	0x0002
        /*0052*/ 	.short	0x0010
        /*0054*/ 	.byte	0x00, 0xf5, 0x21, 0x00


	//----- nvinfo : EIATTR_KPARAM_INFO
	.align		4
.L_17:
        /*0058*/ 	.byte	0x04, 0x17
        /*005a*/ 	.short	(.L_19 - .L_18)
.L_18:
        /*005c*/ 	.word	0x00000000
        /*0060*/ 	.short	0x0001
        /*0062*/ 	.short	0x0008
        /*0064*/ 	.byte	0x00, 0xf5, 0x21, 0x00


	//----- nvinfo : EIATTR_KPARAM_INFO
	.align		4
.L_19:
        /*0068*/ 	.byte	0x04, 0x17
        /*006a*/ 	.short	(.L_21 - .L_20)
.L_20:
        /*006c*/ 	.word	0x00000000
        /*0070*/ 	.short	0x0000
        /*0072*/ 	.short	0x0000
        /*0074*/ 	.byte	0x00, 0xf5, 0x21, 0x00


	//----- nvinfo : EIATTR_SPARSE_MMA_MASK
	.align		4
.L_21:
        /*0078*/ 	.byte	0x03, 0x50
        /*007a*/ 	.short	0x0000


	//----- nvinfo : EIATTR_MAXREG_COUNT
	.align		4
        /*007c*/ 	.byte	0x03, 0x1b
        /*007e*/ 	.short	0x00ff


	//----- nvinfo : EIATTR_NUM_BARRIERS
	.align		4
        /*0080*/ 	.byte	0x02, 0x4c
        /*0082*/ 	.byte	0x01
	.zero		1


	//----- nvinfo : EIATTR_MERCURY_ISA_VERSION
	.align		4
        /*0084*/ 	.byte	0x03, 0x5f
        /*0086*/ 	.short	0x0101


	//----- nvinfo : EIATTR_INT_WARP_WIDE_INSTR_OFFSETS
	.align		4
        /*0088*/ 	.byte	0x04, 0x31
        /*008a*/ 	.short	(.L_23 - .L_22)


	//   ....[0]....
.L_22:
        /*008c*/ 	.word	0x00000fa0


	//----- nvinfo : EIATTR_VRC_CTA_INIT_COUNT
	.align		4
.L_23:
        /*0090*/ 	.byte	0x02, 0x4a
	.zero		1
	.zero		1


	//----- nvinfo : EIATTR_EXIT_INSTR_OFFSETS
	.align		4
        /*0094*/ 	.byte	0x04, 0x1c
        /*0096*/ 	.short	(.L_25 - .L_24)


	//   ....[0]....
.L_24:
        /*0098*/ 	.word	0x00001050


	//----- nvinfo : EIATTR_CRS_STACK_SIZE
	.align		4
.L_25:
        /*009c*/ 	.byte	0x04, 0x1e
        /*009e*/ 	.short	(.L_27 - .L_26)
.L_26:
        /*00a0*/ 	.word	0x00000000


	//----- nvinfo : EIATTR_CBANK_PARAM_SIZE
	.align		4
.L_27:
        /*00a4*/ 	.byte	0x03, 0x19
        /*00a6*/ 	.short	0x0030


	//----- nvinfo : EIATTR_PARAM_CBANK
	.align		4
        /*00a8*/ 	.byte	0x04, 0x0a
        /*00aa*/ 	.short	(.L_29 - .L_28)
	.align		4
.L_28:
        /*00ac*/ 	.word	index@(.nv.constant0._Z21tankInteractionKernelPiS_S_S_iiS_)
        /*00b0*/ 	.short	0x0380
        /*00b2*/ 	.short	0x0030


	//----- nvinfo : EIATTR_SW_WAR
	.align		4
.L_29:
        /*00b4*/ 	.byte	0x04, 0x36
        /*00b6*/ 	.short	(.L_31 - .L_30)
.L_30:
        /*00b8*/ 	.word	0x00000008
.L_31:


//--------------------- .nv.callgraph             --------------------------
	.section	.nv.callgraph,"",@"SHT_CUDA_CALLGRAPH"
	.align	4
	.sectionentsize	8
	.align		4
        /*0000*/ 	.word	0x00000000
	.align		4
        /*0004*/ 	.word	0xffffffff
	.align		4
        /*0008*/ 	.word	0x00000000
	.align		4
        /*000c*/ 	.word	0xfffffffe
	.align		4
        /*0010*/ 	.word	0x00000000
	.align		4
        /*0014*/ 	.word	0xfffffffd
	.align		4
        /*0018*/ 	.word	0x00000000
	.align		4
        /*001c*/ 	.word	0xfffffffc


//--------------------- .text._Z21tankInteractionKernelPiS_S_S_iiS_ --------------------------
	.section	.text._Z21tankInteractionKernelPiS_S_S_iiS_,"ax",@progbits
	.align	128
        .global         _Z21tankInteractionKernelPiS_S_S_iiS_
        .type           _Z21tankInteractionKernelPiS_S_S_iiS_,@function
        .size           _Z21tankInteractionKernelPiS_S_S_iiS_,(.L_x_24 - _Z21tankInteractionKernelPiS_S_S_iiS_)
        .other          _Z21tankInteractionKernelPiS_S_S_iiS_,@"STO_CUDA_ENTRY STV_DEFAULT"
_Z21tankInteractionKernelPiS_S_S_iiS_:
.text._Z21tankInteractionKernelPiS_S_S_iiS_:
[----:B------:R-:W-:Y:S01]  /*0000*/  LDC R1, c[0x0][0x37c] ;  /* 0x0000df00ff017b82 */ /* 0x000fe20000000800 */
[----:B------:R-:W0:Y:S07]  /*0010*/  S2R R0, SR_TID.X ;  /* 0x0000000000007919 */ /* 0x000e2e0000002100 */
[----:B------:R-:W1:Y:S01]  /*0020*/  LDC.64 R4, c[0x0][0x380] ;  /* 0x0000e000ff047b82 */ /* 0x000e620000000a00 */
[----:B------:R-:W2:Y:S07]  /*0030*/  LDCU.64 UR8, c[0x0][0x358] ;  /* 0x00006b00ff0877ac */ /* 0x000eae0008000a00 */
[----:B------:R-:W3:Y:S01]  /*0040*/  LDC.64 R6, c[0x0][0x388] ;  /* 0x0000e200ff067b82 */ /* 0x000ee20000000a00 */
[----:B------:R-:W4:Y:S01]  /*0050*/  S2R R11, SR_CTAID.X ;  /* 0x00000000000b7919 */ /* 0x000f220000002500 */
[----:B------:R-:W-:Y:S01]  /*0060*/  BSSY.RECONVERGENT B0, `(.L_x_0) ;  /* 0x000003f000007945 */ /* 0x000fe20003800200 */
[C---:B0-----:R-:W-:Y:S01]  /*0070*/  ISETP.NE.AND P1, PT, R0.reuse, RZ, PT ;  /* 0x000000ff0000720c */ /* 0x041fe20003f25270 */
[----:B-1----:R-:W-:-:S04]  /*0080*/  IMAD.WIDE.U32 R8, R0, 0x4, R4 ;  /* 0x0000000400087825 */ /* 0x002fc800078e0004 */
[----:B---3--:R-:W-:Y:S01]  /*0090*/  IMAD.WIDE.U32 R2, R0, 0x4, R6 ;  /* 0x0000000400027825 */ /* 0x008fe200078e0006 */
[----:B--2---:R0:W5:Y:S04]  /*00a0*/  LDG.E R13, desc[UR8][R8.64] ;  /* 0x00000008080d7981 */ /* 0x004168000c1e1900 */
[----:B------:R0:W5:Y:S01]  /*00b0*/  LDG.E R10, desc[UR8][R2.64] ;  /* 0x00000008020a7981 */ /* 0x000162000c1e1900 */
[----:B------:R-:W-:Y:S06]  /*00c0*/  BAR.SYNC.DEFER_BLOCKING 0x0 ;  /* 0x0000000000007b1d */ /* 0x000fec0000010000 */
[----:B----4-:R-:W-:Y:S05]  /*00d0*/  @P1 BRA `(.L_x_1) ;  /* 0x0000000000dc1947 */ /* 0x010fea0003800000 */
[----:B------:R-:W1:Y:S08]  /*00e0*/  LDC R18, c[0x0][0x3a0] ;  /* 0x0000e800ff127b82 */ /* 0x000e700000000800 */
[----:B------:R-:W2:Y:S01]  /*00f0*/  LDC R16, c[0x0][0x3a4] ;  /* 0x0000e900ff107b82 */ /* 0x000ea20000000800 */
[----:B-1----:R-:W-:-:S04]  /*0100*/  IABS R12, R18 ;  /* 0x00000012000c7213 */ /* 0x002fc80000000000 */
[----:B------:R-:W1:Y:S01]  /*0110*/  I2F.RP R17, R12 ;  /* 0x0000000c00117306 */ /* 0x000e620000209400 */
[----:B--2---:R-:W-:-:S05]  /*0120*/  IMAD.IADD R16, R11, 0x1, R16 ;  /* 0x000000010b107824 */ /* 0x004fca00078e0210 */
[----:B------:R-:W-:Y:S02]  /*0130*/  ISETP.GE.AND P3, PT, R16, RZ, PT ;  /* 0x000000ff1000720c */ /* 0x000fe40003f66270 */
[----:B-1----:R-:W1:Y:S02]  /*0140*/  MUFU.RCP R17, R17 ;  /* 0x0000001100117308 */ /* 0x002e640000001000 */
[----:B-1----:R-:W-:Y:S01]  /*0150*/  VIADD R14, R17, 0xffffffe ;  /* 0x0ffffffe110e7836 */ /* 0x002fe20000000000 */
[----:B------:R-:W-:-:S05]  /*0160*/  IABS R17, R16 ;  /* 0x0000001000117213 */ /* 0x000fca0000000000 */
[----:B------:R1:W2:Y:S02]  /*0170*/  F2I.FTZ.U32.TRUNC.NTZ R15, R14 ;  /* 0x0000000e000f7305 */ /* 0x0002a4000021f000 */
[----:B-1----:R-:W-:Y:S02]  /*0180*/  IMAD.MOV.U32 R14, RZ, RZ, RZ ;  /* 0x000000ffff0e7224 */ /* 0x002fe400078e00ff */
[----:B--2---:R-:W-:-:S04]  /*0190*/  IMAD.MOV R19, RZ, RZ, -R15 ;  /* 0x000000ffff137224 */ /* 0x004fc800078e0a0f */
[----:B------:R-:W-:-:S04]  /*01a0*/  IMAD R19, R19, R12, RZ ;  /* 0x0000000c13137224 */ /* 0x000fc800078e02ff */
[----:B------:R-:W-:-:S06]  /*01b0*/  IMAD.HI.U32 R15, R15, R19, R14 ;  /* 0x000000130f0f7227 */ /* 0x000fcc00078e000e */
[----:B------:R-:W-:-:S04]  /*01c0*/  IMAD.HI.U32 R15, R15, R17, RZ ;  /* 0x000000110f0f7227 */ /* 0x000fc800078e00ff */
[----:B------:R-:W-:-:S04]  /*01d0*/  IMAD.MOV R15, RZ, RZ, -R15 ;  /* 0x000000ffff0f7224 */ /* 0x000fc800078e0a0f */
[----:B------:R-:W-:-:S05]  /*01e0*/  IMAD R15, R12, R15, R17 ;  /* 0x0000000f0c0f7224 */ /* 0x000fca00078e0211 */
[----:B------:R-:W-:-:S13]  /*01f0*/  ISETP.GT.U32.AND P0, PT, R12, R15, PT ;  /* 0x0000000f0c00720c */ /* 0x000fda0003f04070 */
[----:B------:R-:W-:Y:S01]  /*0200*/  @!P0 IMAD.IADD R15, R15, 0x1, -R12 ;  /* 0x000000010f0f8824 */ /* 0x000fe200078e0a0c */
[----:B------:R-:W-:-:S04]  /*0210*/  ISETP.NE.AND P0, PT, R18, RZ, PT ;  /* 0x000000ff1200720c */ /* 0x000fc80003f05270 */
[----:B------:R-:W-:-:S13]  /*0220*/  ISETP.GT.U32.AND P2, PT, R12, R15, PT ;  /* 0x0000000f0c00720c */ /* 0x000fda0003f44070 */
[----:B------:R-:W-:-:S04]  /*0230*/  @!P2 IMAD.IADD R15, R15, 0x1, -R12 ;  /* 0x000000010f0fa824 */ /* 0x000fc800078e0a0c */
[----:B------:R-:W-:Y:S02]  /*0240*/  IMAD.MOV.U32 R19, RZ, RZ, R15 ;  /* 0x000000ffff137224 */ /* 0x000fe400078e000f */
[----:B------:R-:W-:-:S04]  /*0250*/  IMAD.WIDE.U32 R14, R11, 0x4, R6 ;  /* 0x000000040b0e7825 */ /* 0x000fc800078e0006 */
[----:B------:R-:W-:Y:S01]  /*0260*/  @!P3 IMAD.MOV R19, RZ, RZ, -R19 ;  /* 0x000000ffff13b224 */ /* 0x000fe200078e0a13 */
[----:B------:R-:W-:-:S05]  /*0270*/  @!P0 LOP3.LUT R19, RZ, R18, RZ, 0x33, !PT ;  /* 0x00000012ff138212 */ /* 0x000fca00078e33ff */
[----:B------:R-:W-:-:S04]  /*0280*/  IMAD.WIDE R16, R19, 0x4, R6 ;  /* 0x0000000413107825 */ /* 0x000fc800078e0206 */
[--C-:B------:R-:W-:Y:S01]  /*0290*/  IMAD.WIDE R6, R19, 0x4, R4.reuse ;  /* 0x0000000413067825 */ /* 0x100fe200078e0204 */
[----:B------:R-:W2:Y:S03]  /*02a0*/  LDG.E R21, desc[UR8][R16.64] ;  /* 0x0000000810157981 */ /* 0x000ea6000c1e1900 */
[----:B------:R-:W-:Y:S01]  /*02b0*/  IMAD.WIDE.U32 R4, R11, 0x4, R4 ;  /* 0x000000040b047825 */ /* 0x000fe200078e0004 */
[----:B------:R-:W2:Y:S04]  /*02c0*/  LDG.E R19, desc[UR8][R14.64] ;  /* 0x000000080e137981 */ /* 0x000ea8000c1e1900 */
[----:B------:R-:W3:Y:S04]  /*02d0*/  LDG.E R18, desc[UR8][R4.64] ;  /* 0x0000000804127981 */ /* 0x000ee8000c1e1900 */
[----:B------:R-:W3:Y:S01]  /*02e0*/  LDG.E R20, desc[UR8][R6.64] ;  /* 0x0000000806147981 */ /* 0x000ee2000c1e1900 */
[----:B------:R-:W1:Y:S01]  /*02f0*/  S2UR UR5, SR_CgaCtaId ;  /* 0x00000000000579c3 */ /* 0x000e620000008800 */
[----:B------:R-:W-:-:S02]  /*0300*/  UMOV UR4, 0x400 ;  /* 0x0000040000047882 */ /* 0x000fc40000000000 */
[----:B-1----:R-:W-:Y:S01]  /*0310*/  ULEA UR4, UR5, UR4, 0x18 ;  /* 0x0000000405047291 */ /* 0x002fe2000f8ec0ff */
[----:B--2---:R-:W-:-:S04]  /*0320*/  ISETP.GT.AND P0, PT, R19, R21, PT ;  /* 0x000000151300720c */ /* 0x004fc80003f04270 */
[----:B---3--:R-:W-:-:S04]  /*0330*/  ISETP.GT.OR P2, PT, R18, R20, P0 ;  /* 0x000000141200720c */ /* 0x008fc80000744670 */
[----:B------:R1:W-:Y:S04]  /*0340*/  STS.64 [UR4], R18 ;  /* 0x00000012ff007988 */ /* 0x0003e80008000a04 */
[----:B------:R1:W-:Y:S05]  /*0350*/  STS.64 [UR4+0x8], R20 ;  /* 0x00000814ff007988 */ /* 0x0003ea0008000a04 */
[----:B------:R-:W-:-:S05]  /*0360*/  @!P2 IMAD.MOV.U32 R12, RZ, RZ, 0x1 ;  /* 0x00000001ff0ca424 */ /* 0x000fca00078e00ff */
[----:B------:R1:W-:Y:S01]  /*0370*/  @!P2 STS [UR4+0x10], R12 ;  /* 0x0000100cff00a988 */ /* 0x0003e20008000804 */
[----:B------:R-:W-:Y:S05]  /*0380*/  @!P2 BRA `(.L_x_1) ;  /* 0x000000000030a947 */ /* 0x000fea0003800000 */
[----:B------:R-:W-:-:S13]  /*0390*/  ISETP.LE.OR P0, PT, R18, R20, P0 ;  /* 0x000000141200720c */ /* 0x000fda0000703670 */
[----:B------:R-:W-:-:S05]  /*03a0*/  @!P0 IMAD.MOV.U32 R4, RZ, RZ, 0x2 ;  /* 0x00000002ff048424 */ /* 0x000fca00078e00ff */
[----:B------:R2:W-:Y:S01]  /*03b0*/  @!P0 STS [UR4+0x10], R4 ;  /* 0x00001004ff008988 */ /* 0x0005e20008000804 */
[----:B------:R-:W-:Y:S05]  /*03c0*/  @!P0 BRA `(.L_x_1) ;  /* 0x0000000000208947 */ /* 0x000fea0003800000 */
[----:B------:R-:W-:-:S04]  /*03d0*/  ISETP.GT.AND P0, PT, R19, R21, PT ;  /* 0x000000151300720c */ /* 0x000fc80003f04270 */
[----:B------:R-:W-:-:S13]  /*03e0*/  ISETP.LE.OR P2, PT, R18, R20, !P0 ;  /* 0x000000141200720c */ /* 0x000fda0004743670 */
[----:B--2---:R-:W-:-:S05]  /*03f0*/  @!P2 IMAD.MOV.U32 R4, RZ, RZ, 0x3 ;  /* 0x00000003ff04a424 */ /* 0x004fca00078e00ff */
[----:B------:R3:W-:Y:S01]  /*0400*/  @!P2 STS [UR4+0x10], R4 ;  /* 0x00001004ff00a988 */ /* 0x0007e20008000804 */
[----:B------:R-:W-:Y:S05]  /*0410*/  @!P2 BRA `(.L_x_1) ;  /* 0x00000000000ca947 */ /* 0x000fea0003800000 */
[----:B------:R-:W-:-:S13]  /*0420*/  ISETP.GT.OR P0, PT, R18, R20, !P0 ;  /* 0x000000141200720c */ /* 0x000fda0004704670 */
[----:B---3--:R-:W-:-:S05]  /*0430*/  @!P0 IMAD.MOV.U32 R4, RZ, RZ, 0x4 ;  /* 0x00000004ff048424 */ /* 0x008fca00078e00ff */
[----:B------:R4:W-:Y:S02]  /*0440*/  @!P0 STS [UR4+0x10], R4 ;  /* 0x00001004ff008988 */ /* 0x0009e40008000804 */
.L_x_1:
[----:B------:R-:W-:Y:S05]  /*0450*/  BSYNC.RECONVERGENT B0 ;  /* 0x0000000000007941 */ /* 0x000fea0003800200 */
.L_x_0:
[----:B------:R-:W0:Y:S08]  /*0460*/  S2UR UR5, SR_CgaCtaId ;  /* 0x00000000000579c3 */ /* 0x000e300000008800 */
[----:B------:R-:W-:Y:S01]  /*0470*/  BAR.SYNC.DEFER_BLOCKING 0x0 ;  /* 0x0000000000007b1d */ /* 0x000fe20000010000 */
[----:B------:R-:W-:Y:S02]  /*0480*/  @!P1 IMAD.MOV.U32 R17, RZ, RZ, -0x1 ;  /* 0xffffffffff119424 */ /* 0x000fe400078e00ff */
[----:B------:R-:W-:-:S02]  /*0490*/  @!P1 IMAD.MOV.U32 R14, RZ, RZ, 0x3b9aca00 ;  /* 0x3b9aca00ff0e9424 */ /* 0x000fc400078e00ff */
[----:B------:R-:W-:Y:S01]  /*04a0*/  @!P1 IMAD.MOV.U32 R15, RZ, RZ, 0xa ;  /* 0x0000000aff0f9424 */ /* 0x000fe200078e00ff */
[----:B------:R-:W-:Y:S02]  /*04b0*/  UMOV UR4, 0x400 ;  /* 0x0000040000047882 */ /* 0x000fe40000000000 */
[----:B0-----:R-:W-:-:S09]  /*04c0*/  ULEA UR6, UR5, UR4, 0x18 ;  /* 0x0000000405067291 */ /* 0x001fd2000f8ec0ff */
[----:B--234-:R-:W0:Y:S02]  /*04d0*/  LDS.128 R4, [UR6] ;  /* 0x00000006ff047984 */ /* 0x01ce240008000c00 */
[----:B0-----:R-:W-:-:S13]  /*04e0*/  ISETP.NE.AND P0, PT, R6, R4, PT ;  /* 0x000000040600720c */ /* 0x001fda0003f05270 */
[----:B-----5:R-:W-:Y:S01]  /*04f0*/  @!P0 ISETP.EQ.AND P2, PT, R13, R4, PT ;  /* 0x000000040d00820c */ /* 0x020fe20003f42270 */
[----:B------:R-:W-:-:S12]  /*0500*/  @!P0 BRA `(.L_x_2) ;  /* 0x0000000000288947 */ /* 0x000fd80003800000 */
[----:B------:R-:W-:-:S13]  /*0510*/  ISETP.NE.AND P0, PT, R7, R5, PT ;  /* 0x000000050700720c */ /* 0x000fda0003f05270 */
[----:B------:R-:W-:Y:S01]  /*0520*/  @!P0 ISETP.EQ.AND P2, PT, R10, R5, PT ;  /* 0x000000050a00820c */ /* 0x000fe20003f42270 */
[----:B------:R-:W-:-:S12]  /*0530*/  @!P0 BRA `(.L_x_2) ;  /* 0x00000000001c8947 */ /* 0x000fd80003800000 */
[--C-:B------:R-:W-:Y:S02]  /*0540*/  IMAD.IADD R10, R10, 0x1, -R5.reuse ;  /* 0x000000010a0a7824 */ /* 0x100fe400078e0a05 */
[----:B------:R-:W-:Y:S02]  /*0550*/  IMAD.IADD R7, R7, 0x1, -R5 ;  /* 0x0000000107077824 */ /* 0x000fe400078e0a05 */
[--C-:B------:R-:W-:Y:S02]  /*0560*/  IMAD.IADD R5, R6, 0x1, -R4.reuse ;  /* 0x0000000106057824 */ /* 0x100fe400078e0a04 */
[----:B------:R-:W-:Y:S02]  /*0570*/  IMAD.IADD R4, R13, 0x1, -R4 ;  /* 0x000000010d047824 */ /* 0x000fe400078e0a04 */
[----:B------:R-:W-:Y:S02]  /*0580*/  IMAD R5, R10, R5, RZ ;  /* 0x000000050a057224 */ /* 0x000fe400078e02ff */
[----:B------:R-:W-:-:S05]  /*0590*/  IMAD R4, R7, R4, RZ ;  /* 0x0000000407047224 */ /* 0x000fca00078e02ff */
[----:B------:R-:W-:-:S13]  /*05a0*/  ISETP.EQ.AND P2, PT, R5, R4, PT ;  /* 0x000000040500720c */ /* 0x000fda0003f42270 */
.L_x_2:
[----:B------:R-:W-:Y:S01]  /*05b0*/  BAR.SYNC.DEFER_BLOCKING 0x0 ;  /* 0x0000000000007b1d */ /* 0x000fe20000010000 */
[----:B------:R-:W-:-:S04]  /*05c0*/  UIADD3 UR4, UPT, UPT, UR4, 0x20, URZ ;  /* 0x0000002004047890 */ /* 0x000fc8000fffe0ff */
[----:B------:R-:W-:-:S03]  /*05d0*/  ULEA UR4, UR5, UR4, 0x18 ;  /* 0x0000000405047291 */ /* 0x000fc6000f8ec0ff */
[----:B-1----:R-:W0:Y:S01]  /*05e0*/  LDC.64 R12, c[0x0][0x398] ;  /* 0x0000e600ff0c7b82 */ /* 0x002e220000000a00 */
[----:B------:R1:W-:Y:S04]  /*05f0*/  @!P1 STS.64 [UR6+0x18], R14 ;  /* 0x0000180eff009988 */ /* 0x0003e80008000a06 */
[----:B------:R1:W-:Y:S01]  /*0600*/  @!P1 STS [UR6+0x14], R17 ;  /* 0x00001411ff009988 */ /* 0x0003e20008000806 */
[----:B0-----:R-:W-:-:S03]  /*0610*/  IMAD.WIDE.U32 R6, R11, 0x4, R12 ;  /* 0x000000040b067825 */ /* 0x001fc600078e000c */
[----:B------:R-:W-:Y:S01]  /*0620*/  @!P1 STS [UR6+0x20], RZ ;  /* 0x000020ffff009988 */ /* 0x000fe20008000806 */
[----:B------:R-:W-:Y:S01]  /*0630*/  IMAD.WIDE.U32 R12, R0, 0x4, R12 ;  /* 0x00000004000c7825 */ /* 0x000fe200078e000c */
[----:B------:R-:W-:Y:S06]  /*0640*/  BAR.SYNC.DEFER_BLOCKING 0x0 ;  /* 0x0000000000007b1d */ /* 0x000fec0000010000 */
[----:B------:R-:W0:Y:S04]  /*0650*/  LDS R10, [UR6+0x10] ;  /* 0x00001006ff0a7984 */ /* 0x000e280008000800 */
[----:B------:R-:W2:Y:S04]  /*0660*/  LDS R16, [UR6+0x18] ;  /* 0x00001806ff107984 */ /* 0x000ea80008000800 */
[----:B-1----:R-:W3:Y:S02]  /*0670*/  LDS.64 R4, [UR6] ;  /* 0x00000006ff047984 */ /* 0x002ee40008000a00 */
.L_x_21:
[----:B------:R-:W-:Y:S01]  /*0680*/  IMAD.U32 R14, RZ, RZ, UR4 ;  /* 0x00000004ff0e7e24 */ /* 0x000fe2000f8e00ff */
[----:B------:R-:W-:Y:S05]  /*0690*/  YIELD ;  /* 0x0000000000007946 */ /* 0x000fea0003800000 */
[----:B------:R-:W-:Y:S01]  /*06a0*/  IMAD.MOV.U32 R19, RZ, RZ, 0x1 ;  /* 0x00000001ff137424 */ /* 0x000fe200078e00ff */
[----:B------:R-:W-:Y:S01]  /*06b0*/  BSSY.RECONVERGENT B0, `(.L_x_3) ;  /* 0x0000082000007945 */ /* 0x000fe20003800200 */
[----:B------:R-:W-:-:S05]  /*06c0*/  IMAD.MOV.U32 R18, RZ, RZ, RZ ;  /* 0x000000ffff127224 */ /* 0x000fca00078e00ff */
[----:B-1----:R-:W1:Y:S02]  /*06d0*/  ATOMS.CAS R14, [R14], R18, R19 ;  /* 0x000000120e0e738d */ /* 0x002e640000000013 */
[C---:B-1----:R-:W-:Y:S02]  /*06e0*/  ISETP.NE.AND P0, PT, R14.reuse, RZ, PT ;  /* 0x000000ff0e00720c */ /* 0x042fe40003f05270 */
[----:B------:R-:W-:-:S11]  /*06f0*/  ISETP.NE.AND P1, PT, R14, RZ, PT ;  /* 0x000000ff0e00720c */ /* 0x000fd60003f25270 */
[----:B0---4-:R-:W-:Y:S05]  /*0700*/  @P0 BRA `(.L_x_4) ;  /* 0x0000000400f00947 */ /* 0x011fea0003800000 */
[----:B------:R-:W-:Y:S01]  /*0710*/  BSSY.RECONVERGENT B1, `(.L_x_5) ;  /* 0x0000005000017945 */ /* 0x000fe20003800200 */
[----:B------:R-:W-:-:S03]  /*0720*/  PLOP3.LUT P0, PT, PT, PT, PT, 0x8, 0x80 ;  /* 0x000000000080781c */ /* 0x000fc60003f0e170 */
[----:B------:R-:W-:Y:S10]  /*0730*/  @!P2 BRA `(.L_x_6) ;  /* 0x000000000008a947 */ /* 0x000ff40003800000 */
[----:B------:R-:W4:Y:S02]  /*0740*/  LDG.E R15, desc[UR8][R6.64] ;  /* 0x00000008060f7981 */ /* 0x000f24000c1e1900 */
[----:B----4-:R-:W-:-:S13]  /*0750*/  ISETP.GT.AND P0, PT, R15, RZ, PT ;  /* 0x000000ff0f00720c */ /* 0x010fda0003f04270 */
.L_x_6:
[----:B------:R-:W-:Y:S05]  /*0760*/  BSYNC.RECONVERGENT B1 ;  /* 0x0000000000017941 */ /* 0x000fea0003800200 */
.L_x_5:
[----:B------:R-:W-:Y:S01]  /*0770*/  ISETP.EQ.OR P0, PT, R11, R0, !P0 ;  /* 0x000000000b00720c */ /* 0x000fe20004702670 */
[----:B------:R-:W-:Y:S03]  /*0780*/  BSSY.RECONVERGENT B1, `(.L_x_7) ;  /* 0x0000016000017945 */ /* 0x000fe60003800200 */
[----:B0-----:R-:W-:-:S13]  /*0790*/  ISETP.NE.OR P0, PT, R10, 0x1, P0 ;  /* 0x000000010a00780c */ /* 0x001fda0000705670 */
[----:B------:R-:W-:Y:S05]  /*07a0*/  @P0 BRA `(.L_x_8) ;  /* 0x00000000004c0947 */ /* 0x000fea0003800000 */
[----:B------:R-:W4:Y:S02]  /*07b0*/  LDG.E R15, desc[UR8][R12.64] ;  /* 0x000000080c0f7981 */ /* 0x000f24000c1e1900 */
[----:B----4-:R-:W-:-:S13]  /*07c0*/  ISETP.GE.AND P0, PT, R15, 0x1, PT ;  /* 0x000000010f00780c */ /* 0x010fda0003f06270 */
[----:B------:R-:W-:Y:S05]  /*07d0*/  @!P0 BRA `(.L_x_8) ;  /* 0x0000000000408947 */ /* 0x000fea0003800000 */
[----:B------:R-:W3:Y:S02]  /*07e0*/  LDG.E R15, desc[UR8][R8.64] ;  /* 0x00000008080f7981 */ /* 0x000ee4000c1e1900 */
[----:B---3--:R-:W-:-:S13]  /*07f0*/  ISETP.GT.AND P0, PT, R4, R15, PT ;  /* 0x0000000f0400720c */ /* 0x008fda0003f04270 */
[----:B------:R-:W-:Y:S05]  /*0800*/  @P0 BRA `(.L_x_8) ;  /* 0x0000000000340947 */ /* 0x000fea0003800000 */
[----:B------:R-:W3:Y:S02]  /*0810*/  LDG.E R18, desc[UR8][R2.64] ;  /* 0x0000000802127981 */ /* 0x000ee4000c1e1900 */
[----:B---3--:R-:W-:-:S13]  /*0820*/  ISETP.GE.AND P0, PT, R18, R5, PT ;  /* 0x000000051200720c */ /* 0x008fda0003f06270 */
[----:B------:R-:W-:Y:S05]  /*0830*/  @!P0 BRA `(.L_x_8) ;  /* 0x0000000000288947 */ /* 0x000fea0003800000 */
[----:B------:R-:W-:-:S05]  /*0840*/  IMAD.IADD R15, R4, 0x1, -R15 ;  /* 0x00000001040f7824 */ /* 0x000fca00078e0a0f */
[----:B------:R-:W-:-:S04]  /*0850*/  IABS R15, R15 ;  /* 0x0000000f000f7213 */ /* 0x000fc80000000000 */
[----:B------:R-:W-:-:S04]  /*0860*/  IADD3 R15, PT, PT, R15, R18, -R5 ;  /* 0x000000120f0f7210 */ /* 0x000fc80007ffe805 */
[----:B--2---:R-:W-:-:S13]  /*0870*/  ISETP.GE.AND P0, PT, R15, R16, PT ;  /* 0x000000100f00720c */ /* 0x004fda0003f06270 */
[----:B------:R-:W0:Y:S01]  /*0880*/  @!P0 S2R R18, SR_CgaCtaId ;  /* 0x0000000000128919 */ /* 0x000e220000008800 */
[----:B------:R-:W-:Y:S01]  /*0890*/  @!P0 MOV R17, 0x400 ;  /* 0x0000040000118802 */ /* 0x000fe20000000f00 */
[----:B------:R-:W-:-:S03]  /*08a0*/  @!P0 IMAD.MOV.U32 R16, RZ, RZ, R15 ;  /* 0x000000ffff108224 */ /* 0x000fc600078e000f */
[----:B0-----:R-:W-:-:S05]  /*08b0*/  @!P0 LEA R17, R18, R17, 0x18 ;  /* 0x0000001112118211 */ /* 0x001fca00078ec0ff */
[----:B------:R0:W-:Y:S04]  /*08c0*/  @!P0 STS [R17+0x18], R15 ;  /* 0x0000180f11008388 */ /* 0x0001e80000000800 */
[----:B------:R0:W-:Y:S02]  /*08d0*/  @!P0 STS [R17+0x14], R0 ;  /* 0x0000140011008388 */ /* 0x0001e40000000800 */
.L_x_8:
[----:B------:R-:W-:Y:S05]  /*08e0*/  BSYNC.RECONVERGENT B1 ;  /* 0x0000000000017941 */ /* 0x000fea0003800200 */
.L_x_7:
[----:B------:R-:W-:Y:S01]  /*08f0*/  BSSY.RECONVERGENT B1, `(.L_x_9) ;  /* 0x0000005000017945 */ /* 0x000fe20003800200 */
[----:B------:R-:W-:-:S03]  /*0900*/  PLOP3.LUT P0, PT, PT, PT, PT, 0x8, 0x80 ;  /* 0x000000000080781c */ /* 0x000fc60003f0e170 */
[----:B------:R-:W-:Y:S10]  /*0910*/  @!P2 BRA `(.L_x_10) ;  /* 0x000000000008a947 */ /* 0x000ff40003800000 */
[----:B0-----:R-:W4:Y:S02]  /*0920*/  LDG.E R15, desc[UR8][R6.64] ;  /* 0x00000008060f7981 */ /* 0x001f24000c1e1900 */
[----:B----4-:R-:W-:-:S13]  /*0930*/  ISETP.GT.AND P0, PT, R15, RZ, PT ;  /* 0x000000ff0f00720c */ /* 0x010fda0003f04270 */
.L_x_10:
[----:B------:R-:W-:Y:S05]  /*0940*/  BSYNC.RECONVERGENT B1 ;  /* 0x0000000000017941 */ /* 0x000fea0003800200 */
.L_x_9:
[----:B------:R-:W-:Y:S01]  /*0950*/  ISETP.EQ.OR P0, PT, R11, R0, !P0 ;  /* 0x000000000b00720c */ /* 0x000fe20004702670 */
[----:B------:R-:W-:Y:S03]  /*0960*/  BSSY.RECONVERGENT B1, `(.L_x_11) ;  /* 0x0000016000017945 */ /* 0x000fe60003800200 */
[----:B------:R-:W-:-:S13]  /*0970*/  ISETP.NE.OR P0, PT, R10, 0x2, P0 ;  /* 0x000000020a00780c */ /* 0x000fda0000705670 */
[----:B------:R-:W-:Y:S05]  /*0980*/  @P0 BRA `(.L_x_12) ;  /* 0x00000000004c0947 */ /* 0x000fea0003800000 */
[----:B0-----:R-:W4:Y:S02]  /*0990*/  LDG.E R15, desc[UR8][R12.64] ;  /* 0x000000080c0f7981 */ /* 0x001f24000c1e1900 */
[----:B----4-:R-:W-:-:S13]  /*09a0*/  ISETP.GE.AND P0, PT, R15, 0x1, PT ;  /* 0x000000010f00780c */ /* 0x010fda0003f06270 */
[----:B------:R-:W-:Y:S05]  /*09b0*/  @!P0 BRA `(.L_x_12) ;  /* 0x0000000000408947 */ /* 0x000fea0003800000 */
[----:B------:R-:W3:Y:S02]  /*09c0*/  LDG.E R15, desc[UR8][R8.64] ;  /* 0x00000008080f7981 */ /* 0x000ee4000c1e1900 */
[----:B---3--:R-:W-:-:S13]  /*09d0*/  ISETP.GT.AND P0, PT, R4, R15, PT ;  /* 0x0000000f0400720c */ /* 0x008fda0003f04270 */
[----:B------:R-:W-:Y:S05]  /*09e0*/  @!P0 BRA `(.L_x_12) ;  /* 0x0000000000348947 */ /* 0x000fea0003800000 */
        /* <DEDUP_REMOVED lines=13> */
.L_x_12:
[----:B------:R-:W-:Y:S05]  /*0ac0*/  BSYNC.RECONVERGENT B1 ;  /* 0x0000000000017941 */ /* 0x000fea0003800200 */
.L_x_11:
[----:B------:R-:W-:Y:S01]  /*0ad0*/  BSSY.RECONVERGENT B1, `(.L_x_13) ;  /* 0x0000005000017945 */ /* 0x000fe20003800200 */
[----:B------:R-:W-:-:S03]  /*0ae0*/  PLOP3.LUT P0, PT, PT, PT, PT, 0x8, 0x80 ;  /* 0x000000000080781c */ /* 0x000fc60003f0e170 */
[----:B------:R-:W-:Y:S10]  /*0af0*/  @!P2 BRA `(.L_x_14) ;  /* 0x000000000008a947 */ /* 0x000ff40003800000 */
[----:B01----:R-:W4:Y:S02]  /*0b00*/  LDG.E R15, desc[UR8][R6.64] ;  /* 0x00000008060f7981 */ /* 0x003f24000c1e1900 */
[----:B----4-:R-:W-:-:S13]  /*0b10*/  ISETP.GT.AND P0, PT, R15, RZ, PT ;  /* 0x000000ff0f00720c */ /* 0x010fda0003f04270 */
.L_x_14:
[----:B------:R-:W-:Y:S05]  /*0b20*/  BSYNC.RECONVERGENT B1 ;  /* 0x0000000000017941 */ /* 0x000fea0003800200 */
.L_x_13:
[----:B------:R-:W-:Y:S01]  /*0b30*/  ISETP.EQ.OR P0, PT, R11, R0, !P0 ;  /* 0x000000000b00720c */ /* 0x000fe20004702670 */
[----:B------:R-:W-:Y:S03]  /*0b40*/  BSSY.RECONVERGENT B1, `(.L_x_15) ;  /* 0x0000016000017945 */ /* 0x000fe60003800200 */
[----:B------:R-:W-:-:S13]  /*0b50*/  ISETP.NE.OR P0, PT, R10, 0x3, P0 ;  /* 0x000000030a00780c */ /* 0x000fda0000705670 */
[----:B------:R-:W-:Y:S05]  /*0b60*/  @P0 BRA `(.L_x_16) ;  /* 0x00000000004c0947 */ /* 0x000fea0003800000 */
[----:B01----:R-:W4:Y:S02]  /*0b70*/  LDG.E R15, desc[UR8][R12.64] ;  /* 0x000000080c0f7981 */ /* 0x003f24000c1e1900 */
[----:B----4-:R-:W-:-:S13]  /*0b80*/  ISETP.GE.AND P0, PT, R15, 0x1, PT ;  /* 0x000000010f00780c */ /* 0x010fda0003f06270 */
[----:B------:R-:W-:Y:S05]  /*0b90*/  @!P0 BRA `(.L_x_16) ;  /* 0x0000000000408947 */ /* 0x000fea0003800000 */
[----:B------:R-:W3:Y:S02]  /*0ba0*/  LDG.E R15, desc[UR8][R8.64] ;  /* 0x00000008080f7981 */ /* 0x000ee4000c1e1900 */
[----:B---3--:R-:W-:-:S13]  /*0bb0*/  ISETP.GT.AND P0, PT, R4, R15, PT ;  /* 0x0000000f0400720c */ /* 0x008fda0003f04270 */
[----:B------:R-:W-:Y:S05]  /*0bc0*/  @!P0 BRA `(.L_x_16) ;  /* 0x0000000000348947 */ /* 0x000fea0003800000 */
[----:B------:R-:W3:Y:S02]  /*0bd0*/  LDG.E R18, desc[UR8][R2.64] ;  /* 0x0000000802127981 */ /* 0x000ee4000c1e1900 */
[----:B---3--:R-:W-:-:S13]  /*0be0*/  ISETP.GT.AND P0, PT, R5, R18, PT ;  /* 0x000000120500720c */ /* 0x008fda0003f04270 */
        /* <DEDUP_REMOVED lines=11> */
.L_x_16:
[----:B------:R-:W-:Y:S05]  /*0ca0*/  BSYNC.RECONVERGENT B1 ;  /* 0x0000000000017941 */ /* 0x000fea0003800200 */
.L_x_15:
[----:B------:R-:W-:Y:S01]  /*0cb0*/  BSSY.RECONVERGENT B1, `(.L_x_17) ;  /* 0x0000005000017945 */ /* 0x000fe20003800200 */
[----:B------:R-:W-:-:S03]  /*0cc0*/  PLOP3.LUT P0, PT, PT, PT, PT, 0x8, 0x80 ;  /* 0x000000000080781c */ /* 0x000fc60003f0e170 */
[----:B------:R-:W-:Y:S10]  /*0cd0*/  @!P2 BRA `(.L_x_18) ;  /* 0x000000000008a947 */ /* 0x000ff40003800000 */
[----:B01--4-:R-:W4:Y:S02]  /*0ce0*/  LDG.E R15, desc[UR8][R6.64] ;  /* 0x00000008060f7981 */ /* 0x013f24000c1e1900 */
[----:B----4-:R-:W-:-:S13]  /*0cf0*/  ISETP.GT.AND P0, PT, R15, RZ, PT ;  /* 0x000000ff0f00720c */ /* 0x010fda0003f04270 */
.L_x_18:
[----:B------:R-:W-:Y:S05]  /*0d00*/  BSYNC.RECONVERGENT B1 ;  /* 0x0000000000017941 */ /* 0x000fea0003800200 */
.L_x_17:
[----:B------:R-:W-:Y:S01]  /*0d10*/  ISETP.EQ.OR P0, PT, R11, R0, !P0 ;  /* 0x000000000b00720c */ /* 0x000fe20004702670 */
[----:B------:R-:W-:Y:S03]  /*0d20*/  BSSY.RECONVERGENT B1, `(.L_x_19) ;  /* 0x0000016000017945 */ /* 0x000fe60003800200 */
[----:B------:R-:W-:-:S13]  /*0d30*/  ISETP.NE.OR P0, PT, R10, 0x4, P0 ;  /* 0x000000040a00780c */ /* 0x000fda0000705670 */
[----:B------:R-:W-:Y:S05]  /*0d40*/  @P0 BRA `(.L_x_20) ;  /* 0x00000000004c0947 */ /* 0x000fea0003800000 */
[----:B01--4-:R-:W4:Y:S02]  /*0d50*/  LDG.E R15, desc[UR8][R12.64] ;  /* 0x000000080c0f7981 */ /* 0x013f24000c1e1900 */
[----:B----4-:R-:W-:-:S13]  /*0d60*/  ISETP.GE.AND P0, PT, R15, 0x1, PT ;  /* 0x000000010f00780c */ /* 0x010fda0003f06270 */
[----:B------:R-:W-:Y:S05]  /*0d70*/  @!P0 BRA `(.L_x_20) ;  /* 0x0000000000408947 */ /* 0x000fea0003800000 */
[----:B------:R-:W3:Y:S02]  /*0d80*/  LDG.E R15, desc[UR8][R8.64] ;  /* 0x00000008080f7981 */ /* 0x000ee4000c1e1900 */
[----:B---3--:R-:W-:-:S13]  /*0d90*/  ISETP.GT.AND P0, PT, R4, R15, PT ;  /* 0x0000000f0400720c */ /* 0x008fda0003f04270 */
[----:B------:R-:W-:Y:S05]  /*0da0*/  @P0 BRA `(.L_x_20) ;  /* 0x0000000000340947 */ /* 0x000fea0003800000 */
        /* <DEDUP_REMOVED lines=13> */
.L_x_20:
[----:B------:R-:W-:Y:S05]  /*0e80*/  BSYNC.RECONVERGENT B1 ;  /* 0x0000000000017941 */ /* 0x000fea0003800200 */
.L_x_19:
[----:B------:R-:W5:Y:S01]  /*0e90*/  S2UR UR6, SR_CgaCtaId ;  /* 0x00000000000679c3 */ /* 0x000f620000008800 */
[----:B------:R-:W-:Y:S02]  /*0ea0*/  UMOV UR5, 0x400 ;  /* 0x0000040000057882 */ /* 0x000fe40000000000 */
[----:B-----5:R-:W-:-:S09]  /*0eb0*/  ULEA UR5, UR6, UR5, 0x18 ;  /* 0x0000000506057291 */ /* 0x020fd2000f8ec0ff */
[----:B------:R-:W-:Y:S03]  /*0ec0*/  STS [UR5+0x20], RZ ;  /* 0x000020ffff007988 */ /* 0x000fe60008000805 */
.L_x_4:
[----:B------:R-:W-:Y:S05]  /*0ed0*/  BSYNC.RECONVERGENT B0 ;  /* 0x0000000000007941 */ /* 0x000fea0003800200 */
.L_x_3:
[----:B------:R-:W-:Y:S05]  /*0ee0*/  @P1 BRA `(.L_x_21) ;  /* 0xfffffff400e41947 */ /* 0x000fea000383ffff */
[----:B------:R-:W3:Y:S01]  /*0ef0*/  S2R R3, SR_CgaCtaId ;  /* 0x0000000000037919 */ /* 0x000ee20000008800 */
[----:B01--4-:R-:W-:Y:S01]  /*0f00*/  MOV R0, 0x400 ;  /* 0x0000040000007802 */ /* 0x013fe20000000f00 */
[----:B------:R-:W-:Y:S05]  /*0f10*/  WARPSYNC.ALL ;  /* 0x0000000000007948 */ /* 0x000fea0003800000 */
[----:B---3--:R-:W-:-:S05]  /*0f20*/  LEA R5, R3, R0, 0x18 ;  /* 0x0000000003057211 */ /* 0x008fca00078ec0ff */
[----:B------:R-:W-:Y:S01]  /*0f30*/  STS [R5+0x1c], R14 ;  /* 0x00001c0e05007388 */ /* 0x000fe20000000800 */
[----:B------:R-:W-:Y:S06]  /*0f40*/  BAR.SYNC.DEFER_BLOCKING 0x0 ;  /* 0x0000000000007b1d */ /* 0x000fec0000010000 */
[----:B------:R-:W0:Y:S02]  /*0f50*/  LDS R3, [R5+0x14] ;  /* 0x0000140005037984 */ /* 0x000e240000000800 */
[----:B0-----:R-:W-:-:S13]  /*0f60*/  ISETP.NE.AND P0, PT, R3, -0x1, PT ;  /* 0xffffffff0300780c */ /* 0x001fda0003f05270 */
[----:B------:R-:W-:Y:S05]  /*0f70*/  @!P0 BRA `(.L_x_22) ;  /* 0x0000000000308947 */ /* 0x000fea0003800000 */
[----:B------:R-:W0:Y:S01]  /*0f80*/  S2R R2, SR_LANEID ;  /* 0x0000000000027919 */ /* 0x000e220000000000 */
[----:B------:R-:W1:Y:S01]  /*0f90*/  LDC R0, c[0x0][0x3a0] ;  /* 0x0000e800ff007b82 */ /* 0x000e620000000800 */
[----:B------:R-:W-:Y:S02]  /*0fa0*/  VOTEU.ANY UR5, UPT, PT ;  /* 0x0000000000057886 */ /* 0x000fe400038e0100 */
[----:B------:R-:W-:Y:S02]  /*0fb0*/  UFLO.U32 UR6, UR5 ;  /* 0x00000005000672bd */ /* 0x000fe400080e0000 */
[----:B------:R-:W3:Y:S03]  /*0fc0*/  POPC R7, UR5 ;  /* 0x0000000500077d09 */ /* 0x000ee60008000000 */
[----:B------:R-:W4:Y:S01]  /*0fd0*/  LDC.64 R4, c[0x0][0x3a8] ;  /* 0x0000ea00ff047b82 */ /* 0x000f220000000a00 */
[----:B-1----:R-:W-:Y:S01]  /*0fe0*/  IMAD.IADD R11, R11, 0x1, R0 ;  /* 0x000000010b0b7824 */ /* 0x002fe200078e0200 */
[----:B0-----:R-:W-:Y:S01]  /*0ff0*/  ISETP.EQ.U32.AND P0, PT, R2, UR6, PT ;  /* 0x0000000602007c0c */ /* 0x001fe2000bf02070 */
[----:B----4-:R-:W-:-:S04]  /*1000*/  IMAD.WIDE R2, R3, 0x4, R4 ;  /* 0x0000000403027825 */ /* 0x010fc800078e0204 */
[----:B------:R-:W-:-:S08]  /*1010*/  IMAD.WIDE R4, R11, 0x4, R4 ;  /* 0x000000040b047825 */ /* 0x000fd000078e0204 */
[----:B---3--:R0:W-:Y:S04]  /*1020*/  @P0 REDG.E.ADD.STRONG.GPU desc[UR8][R2.64], R7 ;  /* 0x000000070200098e */ /* 0x0081e8000c12e108 */
[----:B------:R0:W-:Y:S02]  /*1030*/  @P0 REDG.E.ADD.STRONG.GPU desc[UR8][R4.64], R7 ;  /* 0x000000070400098e */ /* 0x0001e4000c12e108 */
.L_x_22:
[----:B------:R-:W-:Y:S06]  /*1040*/  BAR.SYNC.DEFER_BLOCKING 0x0 ;  /* 0x0000000000007b1d */ /* 0x000fec0000010000 */
[----:B------:R-:W-:Y:S05]  /*1050*/  EXIT ;  /* 0x000000000000794d */ /* 0x000fea0003800000 */
.L_x_23:
[----:B------:R-:W-:-:S00]  /*1060*/  BRA `(.L_x_23) ;  /* 0xfffffffc00fc7947 */ /* 0x000fc0000383ffff */
[----:B------:R-:W-:-:S00]  /*1070*/  NOP ;  /* 0x0000000000007918 */ /* 0x000fc00000000000 */
        /* <DEDUP_REMOVED lines=8> */
.L_x_24:


//--------------------- .nv.shared._Z21tankInteractionKernelPiS_S_S_iiS_ --------------------------
	.section	.nv.shared._Z21tankInteractionKernelPiS_S_S_iiS_,"aw",@nobits
	.sectionflags	@""
	.align	4
.nv.shared._Z21tankInteractionKernelPiS_S_S_iiS_:
	.zero		1060


//--------------------- .nv.shared.reserved.0     --------------------------
	.section	.nv.shared.reserved.0,"aw",@nobits
	.weak		__nv_reservedSMEM_offset_0_alias
	.size		__nv_reservedSMEM_offset_0_alias, 0, 64
	.other		__nv_reservedSMEM_offset_0_alias,@"STO_CUDA_RESERVED_SHARED STV_DEFAULT"
__nv_reservedSMEM_offset_0_alias:
	.zero		0
	.zero		64


//--------------------- .nv.constant0._Z21tankInteractionKernelPiS_S_S_iiS_ --------------------------
	.section	.nv.constant0._Z21tankInteractionKernelPiS_S_S_iiS_,"a",@progbits
	.sectionflags	@""
	.align	4
.nv.constant0._Z21tankInteractionKernelPiS_S_S_iiS_:
	.zero		944


//--------------------- SYMBOLS --------------------------

	.type		.nv.reservedSmem.offset0,@object
	.size		.nv.reservedSmem.offset0,0x4
	.type		.nv.reservedSmem.cap,@object
	.size		.nv.reservedSmem.cap,0x4
